//
// Generated by NVIDIA NVVM Compiler
//
// Compiler Build ID: CL-36424714
// Cuda compilation tools, release 13.0, V13.0.88
// Based on NVVM 20.0.0
//

.version 9.0
.target sm_100
.address_size 64

	// .globl	_Z26matrixMultiplicationKernelPfS_S_

.visible .entry _Z26matrixMultiplicationKernelPfS_S_(
	.param .u64 .ptr .align 1 _Z26matrixMultiplicationKernelPfS_S__param_0,
	.param .u64 .ptr .align 1 _Z26matrixMultiplicationKernelPfS_S__param_1,
	.param .u64 .ptr .align 1 _Z26matrixMultiplicationKernelPfS_S__param_2
)
{
	.reg .pred 	%p<5>;
	.reg .b32 	%r<19>;
	.reg .b32 	%f<52>;
	.reg .b64 	%rd<18>;

	ld.param.u64 	%rd5, [_Z26matrixMultiplicationKernelPfS_S__param_0];
	ld.param.u64 	%rd6, [_Z26matrixMultiplicationKernelPfS_S__param_1];
	ld.param.u64 	%rd7, [_Z26matrixMultiplicationKernelPfS_S__param_2];
	mov.u32 	%r8, %ctaid.x;
	mov.u32 	%r9, %ntid.x;
	mov.u32 	%r10, %tid.x;
	mad.lo.s32 	%r1, %r8, %r9, %r10;
	mov.u32 	%r11, %ctaid.y;
	mov.u32 	%r12, %ntid.y;
	mov.u32 	%r13, %tid.y;
	mad.lo.s32 	%r14, %r11, %r12, %r13;
	setp.gt.s32 	%p1, %r1, 1023;
	setp.gt.u32 	%p2, %r14, 1023;
	or.pred  	%p3, %p1, %p2;
	@%p3 bra 	$L__BB0_4;
	shl.b32 	%r3, %r14, 10;
	mul.wide.u32 	%rd8, %r3, 4;
	cvta.to.global.u64 	%rd9, %rd5;
	add.s64 	%rd10, %rd8, %rd9;
	add.s64 	%rd17, %rd10, 32;
	cvta.to.global.u64 	%rd11, %rd6;
	add.s64 	%rd2, %rd11, 32768;
	mov.f32 	%f51, 0f00000000;
	mov.b32 	%r18, 0;
	mov.u32 	%r17, %r1;
$L__BB0_2:
	mul.wide.s32 	%rd12, %r17, 4;
	add.s64 	%rd13, %rd2, %rd12;
	ld.global.f32 	%f4, [%rd17+-32];
	ld.global.f32 	%f5, [%rd13+-32768];
	fma.rn.f32 	%f6, %f4, %f5, %f51;
	ld.global.f32 	%f7, [%rd17+-28];
	ld.global.f32 	%f8, [%rd13+-28672];
	fma.rn.f32 	%f9, %f7, %f8, %f6;
	ld.global.f32 	%f10, [%rd17+-24];
	ld.global.f32 	%f11, [%rd13+-24576];
	fma.rn.f32 	%f12, %f10, %f11, %f9;
	ld.global.f32 	%f13, [%rd17+-20];
	ld.global.f32 	%f14, [%rd13+-20480];
	fma.rn.f32 	%f15, %f13, %f14, %f12;
	ld.global.f32 	%f16, [%rd17+-16];
	ld.global.f32 	%f17, [%rd13+-16384];
	fma.rn.f32 	%f18, %f16, %f17, %f15;
	ld.global.f32 	%f19, [%rd17+-12];
	ld.global.f32 	%f20, [%rd13+-12288];
	fma.rn.f32 	%f21, %f19, %f20, %f18;
	ld.global.f32 	%f22, [%rd17+-8];
	ld.global.f32 	%f23, [%rd13+-8192];
	fma.rn.f32 	%f24, %f22, %f23, %f21;
	ld.global.f32 	%f25, [%rd17+-4];
	ld.global.f32 	%f26, [%rd13+-4096];
	fma.rn.f32 	%f27, %f25, %f26, %f24;
	ld.global.f32 	%f28, [%rd17];
	ld.global.f32 	%f29, [%rd13];
	fma.rn.f32 	%f30, %f28, %f29, %f27;
	ld.global.f32 	%f31, [%rd17+4];
	ld.global.f32 	%f32, [%rd13+4096];
	fma.rn.f32 	%f33, %f31, %f32, %f30;
	ld.global.f32 	%f34, [%rd17+8];
	ld.global.f32 	%f35, [%rd13+8192];
	fma.rn.f32 	%f36, %f34, %f35, %f33;
	ld.global.f32 	%f37, [%rd17+12];
	ld.global.f32 	%f38, [%rd13+12288];
	fma.rn.f32 	%f39, %f37, %f38, %f36;
	ld.global.f32 	%f40, [%rd17+16];
	ld.global.f32 	%f41, [%rd13+16384];
	fma.rn.f32 	%f42, %f40, %f41, %f39;
	ld.global.f32 	%f43, [%rd17+20];
	ld.global.f32 	%f44, [%rd13+20480];
	fma.rn.f32 	%f45, %f43, %f44, %f42;
	ld.global.f32 	%f46, [%rd17+24];
	ld.global.f32 	%f47, [%rd13+24576];
	fma.rn.f32 	%f48, %f46, %f47, %f45;
	ld.global.f32 	%f49, [%rd17+28];
	ld.global.f32 	%f50, [%rd13+28672];
	fma.rn.f32 	%f51, %f49, %f50, %f48;
	add.s32 	%r18, %r18, 16;
	add.s64 	%rd17, %rd17, 64;
	add.s32 	%r17, %r17, 16384;
	setp.ne.s32 	%p4, %r18, 1024;
	@%p4 bra 	$L__BB0_2;
	add.s32 	%r16, %r3, %r1;
	cvta.to.global.u64 	%rd14, %rd7;
	mul.wide.s32 	%rd15, %r16, 4;
	add.s64 	%rd16, %rd14, %rd15;
	st.global.f32 	[%rd16], %f51;
$L__BB0_4:
	ret;

}
	// .globl	_Z30floatingPointCalculationKernelPf
.visible .entry _Z30floatingPointCalculationKernelPf(
	.param .u64 .ptr .align 1 _Z30floatingPointCalculationKernelPf_param_0
)
{
	.reg .pred 	%p<3>;
	.reg .b32 	%r<9>;
	.reg .b32 	%f<12>;
	.reg .b64 	%rd<5>;

	ld.param.u64 	%rd2, [_Z30floatingPointCalculationKernelPf_param_0];
	mov.u32 	%r4, %ctaid.x;
	mov.u32 	%r5, %ntid.x;
	mov.u32 	%r6, %tid.x;
	mad.lo.s32 	%r1, %r4, %r5, %r6;
	setp.gt.s32 	%p1, %r1, 1048575;
	@%p1 bra 	$L__BB1_4;
	cvta.to.global.u64 	%rd3, %rd2;
	mul.wide.s32 	%rd4, %r1, 4;
	add.s64 	%rd1, %rd3, %rd4;
	ld.global.f32 	%f11, [%rd1];
	mov.b32 	%r8, 0;
$L__BB1_2:
	fma.rn.f32 	%f4, %f11, 0f40000000, 0fBF800000;
	fma.rn.f32 	%f5, %f4, 0f40000000, 0fBF800000;
	fma.rn.f32 	%f6, %f5, 0f40000000, 0fBF800000;
	fma.rn.f32 	%f7, %f6, 0f40000000, 0fBF800000;
	fma.rn.f32 	%f8, %f7, 0f40000000, 0fBF800000;
	fma.rn.f32 	%f9, %f8, 0f40000000, 0fBF800000;
	fma.rn.f32 	%f10, %f9, 0f40000000, 0fBF800000;
	fma.rn.f32 	%f11, %f10, 0f40000000, 0fBF800000;
	add.s32 	%r8, %r8, 8;
	setp.ne.s32 	%p2, %r8, 1000;
	@%p2 bra 	$L__BB1_2;
	st.global.f32 	[%rd1], %f11;
$L__BB1_4:
	ret;

}
	// .globl	_Z21specialFunctionKernelPf
.visible .entry _Z21specialFunctionKernelPf(
	.param .u64 .ptr .align 1 _Z21specialFunctionKernelPf_param_0
)
{
	.reg .pred 	%p<3>;
	.reg .b32 	%r<9>;
	.reg .b32 	%f<12>;
	.reg .b64 	%rd<5>;

	ld.param.u64 	%rd2, [_Z21specialFunctionKernelPf_param_0];
	mov.u32 	%r4, %ctaid.x;
	mov.u32 	%r5, %ntid.x;
	mov.u32 	%r6, %tid.x;
	mad.lo.s32 	%r1, %r4, %r5, %r6;
	setp.gt.s32 	%p1, %r1, 1048575;
	@%p1 bra 	$L__BB2_4;
	cvta.to.global.u64 	%rd3, %rd2;
	mul.wide.s32 	%rd4, %r1, 4;
	add.s64 	%rd1, %rd3, %rd4;
	ld.global.f32 	%f11, [%rd1];
	mov.b32 	%r8, 0;
$L__BB2_2:
	sin.approx.f32 	%f4, %f11;
	sin.approx.f32 	%f5, %f4;
	sin.approx.f32 	%f6, %f5;
	sin.approx.f32 	%f7, %f6;
	sin.approx.f32 	%f8, %f7;
	sin.approx.f32 	%f9, %f8;
	sin.approx.f32 	%f10, %f9;
	sin.approx.f32 	%f11, %f10;
	add.s32 	%r8, %r8, 8;
	setp.ne.s32 	%p2, %r8, 1000;
	@%p2 bra 	$L__BB2_2;
	st.global.f32 	[%rd1], %f11;
$L__BB2_4:
	ret;

}
	// .globl	_Z21atomicOperationKernelPf
.visible .entry _Z21atomicOperationKernelPf(
	.param .u64 .ptr .align 1 _Z21atomicOperationKernelPf_param_0
)
{
	.reg .pred 	%p<3>;
	.reg .b32 	%r<9>;
	.reg .b32 	%f<10>;
	.reg .b64 	%rd<5>;

	ld.param.u64 	%rd2, [_Z21atomicOperationKernelPf_param_0];
	mov.u32 	%r4, %ctaid.x;
	mov.u32 	%r5, %ntid.x;
	mov.u32 	%r6, %tid.x;
	mad.lo.s32 	%r1, %r4, %r5, %r6;
	setp.gt.s32 	%p1, %r1, 1048575;
	@%p1 bra 	$L__BB3_3;
	cvta.to.global.u64 	%rd3, %rd2;
	mul.wide.s32 	%rd4, %r1, 4;
	add.s64 	%rd1, %rd3, %rd4;
	ld.global.f32 	%f1, [%rd1];
	mov.b32 	%r8, 0;
$L__BB3_2:
	atom.global.add.f32 	%f2, [%rd1], %f1;
	atom.global.add.f32 	%f3, [%rd1], %f1;
	atom.global.add.f32 	%f4, [%rd1], %f1;
	atom.global.add.f32 	%f5, [%rd1], %f1;
	atom.global.add.f32 	%f6, [%rd1], %f1;
	atom.global.add.f32 	%f7, [%rd1], %f1;
	atom.global.add.f32 	%f8, [%rd1], %f1;
	atom.global.add.f32 	%f9, [%rd1], %f1;
	add.s32 	%r8, %r8, 8;
	setp.ne.s32 	%p2, %r8, 1000;
	@%p2 bra 	$L__BB3_2;
$L__BB3_3:
	ret;

}


// ===== COMPILED SASS (sm_100) =====

	.target	sm_100

	.elftype	@"ET_EXEC"


//--------------------- .note.nv.tkinfo           --------------------------
	.section	.note.nv.tkinfo,"",@"SHT_NOTE"
	.sectionflags	@"SHF_NOTE_NV_TKINFO"
	.tkinfo
        /*0018*/ 	.word	0x00000002
        /*0030*/ 	.string	""
        /*0030*/ 	.string	"ptxas"
        /*0030*/ 	.string	"Cuda compilation tools, release 13.0, V13.0.88"
        /*0030*/ 	.string	"Build cuda_13.0.r13.0/compiler.36424714_0"
        /*0030*/ 	.string	"-arch sm_100 -m 64 "



//--------------------- .note.nv.cuinfo           --------------------------
	.section	.note.nv.cuinfo,"",@"SHT_NOTE"
	.sectionflags	@"SHF_NOTE_NV_CUINFO"
        /*0018*/ 	.short	0x0002
        /*001a*/ 	.short	0x0064
        /*001c*/ 	.short	0x0082
	.zero		2


//--------------------- .nv.info                  --------------------------
	.section	.nv.info,"",@"SHT_CUDA_INFO"
	.align	4


	//----- nvinfo : EIATTR_REGCOUNT
	.align		4
        /*0000*/ 	.byte	0x04, 0x2f
        /*0002*/ 	.short	(.L_1 - .L_0)
	.align		4
.L_0:
        /*0004*/ 	.word	index@(_Z26matrixMultiplicationKernelPfS_S_)
        /*0008*/ 	.word	0x0000001f


	//----- nvinfo : EIATTR_FRAME_SIZE
	.align		4
.L_1:
        /*000c*/ 	.byte	0x04, 0x11
        /*000e*/ 	.short	(.L_3 - .L_2)
	.align		4
.L_2:
        /*0010*/ 	.word	index@(_Z26matrixMultiplicationKernelPfS_S_)
        /*0014*/ 	.word	0x00000000


	//----- nvinfo : EIATTR_REGCOUNT
	.align		4
.L_3:
        /*0018*/ 	.byte	0x04, 0x2f
        /*001a*/ 	.short	(.L_5 - .L_4)
	.align		4
.L_4:
        /*001c*/ 	.word	index@(_Z30floatingPointCalculationKernelPf)
        /*0020*/ 	.word	0x00000008


	//----- nvinfo : EIATTR_FRAME_SIZE
	.align		4
.L_5:
        /*0024*/ 	.byte	0x04, 0x11
        /*0026*/ 	.short	(.L_7 - .L_6)
	.align		4
.L_6:
        /*0028*/ 	.word	index@(_Z30floatingPointCalculationKernelPf)
        /*002c*/ 	.word	0x00000000


	//----- nvinfo : EIATTR_REGCOUNT
	.align		4
.L_7:
        /*0030*/ 	.byte	0x04, 0x2f
        /*0032*/ 	.short	(.L_9 - .L_8)
	.align		4
.L_8:
        /*0034*/ 	.word	index@(_Z21specialFunctionKernelPf)
        /*0038*/ 	.word	0x0000000d


	//----- nvinfo : EIATTR_FRAME_SIZE
	.align		4
.L_9:
        /*003c*/ 	.byte	0x04, 0x11
        /*003e*/ 	.short	(.L_11 - .L_10)
	.align		4
.L_10:
        /*0040*/ 	.word	index@(_Z21specialFunctionKernelPf)
        /*0044*/ 	.word	0x00000000


	//----- nvinfo : EIATTR_REGCOUNT
	.align		4
.L_11:
        /*0048*/ 	.byte	0x04, 0x2f
        /*004a*/ 	.short	(.L_13 - .L_12)
	.align		4
.L_12:
        /*004c*/ 	.word	index@(_Z21atomicOperationKernelPf)
        /*0050*/ 	.word	0x00000008


	//----- nvinfo : EIATTR_FRAME_SIZE
	.align		4
.L_13:
        /*0054*/ 	.byte	0x04, 0x11
        /*0056*/ 	.short	(.L_15 - .L_14)
	.align		4
.L_14:
        /*0058*/ 	.word	index@(_Z21atomicOperationKernelPf)
        /*005c*/ 	.word	0x00000000


	//----- nvinfo : EIATTR_MIN_STACK_SIZE
	.align		4
.L_15:
        /*0060*/ 	.byte	0x04, 0x12
        /*0062*/ 	.short	(.L_17 - .L_16)
	.align		4
.L_16:
        /*0064*/ 	.word	index@(_Z21atomicOperationKernelPf)
        /*0068*/ 	.word	0x00000000


	//----- nvinfo : EIATTR_MIN_STACK_SIZE
	.align		4
.L_17:
        /*006c*/ 	.byte	0x04, 0x12
        /*006e*/ 	.short	(.L_19 - .L_18)
	.align		4
.L_18:
        /*0070*/ 	.word	index@(_Z21specialFunctionKernelPf)
        /*0074*/ 	.word	0x00000000


	//----- nvinfo : EIATTR_MIN_STACK_SIZE
	.align		4
.L_19:
        /*0078*/ 	.byte	0x04, 0x12
        /*007a*/ 	.short	(.L_21 - .L_20)
	.align		4
.L_20:
        /*007c*/ 	.word	index@(_Z30floatingPointCalculationKernelPf)
        /*0080*/ 	.word	0x00000000


	//----- nvinfo : EIATTR_MIN_STACK_SIZE
	.align		4
.L_21:
        /*0084*/ 	.byte	0x04, 0x12
        /*0086*/ 	.short	(.L_23 - .L_22)
	.align		4
.L_22:
        /*0088*/ 	.word	index@(_Z26matrixMultiplicationKernelPfS_S_)
        /*008c*/ 	.word	0x00000000
.L_23:


//--------------------- .nv.compat                --------------------------
	.section	.nv.compat,"",@"SHT_CUDA_COMPAT_INFO"
	.align	4
        /*0000*/ 	.byte	0x02, 0x09, 0x00, 0x00, 0x02, 0x02, 0x01, 0x00, 0x02, 0x05, 0x05, 0x00, 0x03, 0x07, 0x01, 0x01
        /*0010*/ 	.byte	0x02, 0x03, 0x00, 0x00, 0x02, 0x06, 0x01, 0x00, 0x04, 0x0b, 0x08, 0x00, 0x09, 0x00, 0x00, 0x00
        /*0020*/ 	.byte	0x00, 0x00, 0x00, 0x00


//--------------------- .nv.info._Z21atomicOperationKernelPf --------------------------
	.section	.nv.info._Z21atomicOperationKernelPf,"",@"SHT_CUDA_INFO"
	.sectionflags	@""
	.align	4


	//----- nvinfo : EIATTR_CUDA_API_VERSION
	.align		4
        /*0000*/ 	.byte	0x04, 0x37
        /*0002*/ 	.short	(.L_25 - .L_24)
.L_24:
        /*0004*/ 	.word	0x00000082


	//----- nvinfo : EIATTR_KPARAM_INFO
	.align		4
.L_25:
        /*0008*/ 	.byte	0x04, 0x17
        /*000a*/ 	.short	(.L_27 - .L_26)
.L_26:
        /*000c*/ 	.word	0x00000000
        /*0010*/ 	.short	0x0000
        /*0012*/ 	.short	0x0000
        /*0014*/ 	.byte	0x00, 0xf5, 0x21, 0x00


	//----- nvinfo : EIATTR_SPARSE_MMA_MASK
	.align		4
.L_27:
        /*0018*/ 	.byte	0x03, 0x50
        /*001a*/ 	.short	0x0000


	//----- nvinfo : EIATTR_MAXREG_COUNT
	.align		4
        /*001c*/ 	.byte	0x03, 0x1b
        /*001e*/ 	.short	0x00ff


	//----- nvinfo : EIATTR_MERCURY_ISA_VERSION
	.align		4
        /*0020*/ 	.byte	0x03, 0x5f
        /*0022*/ 	.short	0x0101


	//----- nvinfo : EIATTR_VRC_CTA_INIT_COUNT
	.align		4
        /*0024*/ 	.byte	0x02, 0x4a
	.zero		1
	.zero		1


	//----- nvinfo : EIATTR_EXIT_INSTR_OFFSETS
	.align		4
        /*0028*/ 	.byte	0x04, 0x1c
        /*002a*/ 	.short	(.L_29 - .L_28)


	//   ....[0]....
.L_28:
        /*002c*/ 	.word	0x00000060


	//   ....[1]....
        /*0030*/ 	.word	0x00003f30


	//----- nvinfo : EIATTR_CBANK_PARAM_SIZE
	.align		4
.L_29:
        /*0034*/ 	.byte	0x03, 0x19
        /*0036*/ 	.short	0x0008


	//----- nvinfo : EIATTR_PARAM_CBANK
	.align		4
        /*0038*/ 	.byte	0x04, 0x0a
        /*003a*/ 	.short	(.L_31 - .L_30)
	.align		4
.L_30:
        /*003c*/ 	.word	index@(.nv.constant0._Z21atomicOperationKernelPf)
        /*0040*/ 	.short	0x0380
        /*0042*/ 	.short	0x0008


	//----- nvinfo : EIATTR_SW_WAR
	.align		4
.L_31:
        /*0044*/ 	.byte	0x04, 0x36
        /*0046*/ 	.short	(.L_33 - .L_32)
.L_32:
        /*0048*/ 	.word	0x00000008
.L_33:


//--------------------- .nv.info._Z21specialFunctionKernelPf --------------------------
	.section	.nv.info._Z21specialFunctionKernelPf,"",@"SHT_CUDA_INFO"
	.sectionflags	@""
	.align	4


	//----- nvinfo : EIATTR_CUDA_API_VERSION
	.align		4
        /*0000*/ 	.byte	0x04, 0x37
        /*0002*/ 	.short	(.L_35 - .L_34)
.L_34:
        /*0004*/ 	.word	0x00000082


	//----- nvinfo : EIATTR_KPARAM_INFO
	.align		4
.L_35:
        /*0008*/ 	.byte	0x04, 0x17
        /*000a*/ 	.short	(.L_37 - .L_36)
.L_36:
        /*000c*/ 	.word	0x00000000
        /*0010*/ 	.short	0x0000
        /*0012*/ 	.short	0x0000
        /*0014*/ 	.byte	0x00, 0xf5, 0x21, 0x00


	//----- nvinfo : EIATTR_SPARSE_MMA_MASK
	.align		4
.L_37:
        /*0018*/ 	.byte	0x03, 0x50
        /*001a*/ 	.short	0x0000


	//----- nvinfo : EIATTR_MAXREG_COUNT
	.align		4
        /*001c*/ 	.byte	0x03, 0x1b
        /*001e*/ 	.short	0x00ff


	//----- nvinfo : EIATTR_MERCURY_ISA_VERSION
	.align		4
        /*0020*/ 	.byte	0x03, 0x5f
        /*0022*/ 	.short	0x0101


	//----- nvinfo : EIATTR_VRC_CTA_INIT_COUNT
	.align		4
        /*0024*/ 	.byte	0x02, 0x4a
	.zero		1
	.zero		1


	//----- nvinfo : EIATTR_EXIT_INSTR_OFFSETS
	.align		4
        /*0028*/ 	.byte	0x04, 0x1c
        /*002a*/ 	.short	(.L_39 - .L_38)


	//   ....[0]....
.L_38:
        /*002c*/ 	.word	0x00000060


	//   ....[1]....
        /*0030*/ 	.word	0x00007dc0


	//----- nvinfo : EIATTR_CBANK_PARAM_SIZE
	.align		4
.L_39:
        /*0034*/ 	.byte	0x03, 0x19
        /*0036*/ 	.short	0x0008


	//----- nvinfo : EIATTR_PARAM_CBANK
	.align		4
        /*0038*/ 	.byte	0x04, 0x0a
        /*003a*/ 	.short	(.L_41 - .L_40)
	.align		4
.L_40:
        /*003c*/ 	.word	index@(.nv.constant0._Z21specialFunctionKernelPf)
        /*0040*/ 	.short	0x0380
        /*0042*/ 	.short	0x0008


	//----- nvinfo : EIATTR_SW_WAR
	.align		4
.L_41:
        /*0044*/ 	.byte	0x04, 0x36
        /*0046*/ 	.short	(.L_43 - .L_42)
.L_42:
        /*0048*/ 	.word	0x00000008
.L_43:


//--------------------- .nv.info._Z30floatingPointCalculationKernelPf --------------------------
	.section	.nv.info._Z30floatingPointCalculationKernelPf,"",@"SHT_CUDA_INFO"
	.sectionflags	@""
	.align	4


	//----- nvinfo : EIATTR_CUDA_API_VERSION
	.align		4
        /*0000*/ 	.byte	0x04, 0x37
        /*0002*/ 	.short	(.L_45 - .L_44)
.L_44:
        /*0004*/ 	.word	0x00000082


	//----- nvinfo : EIATTR_KPARAM_INFO
	.align		4
.L_45:
        /*0008*/ 	.byte	0x04, 0x17
        /*000a*/ 	.short	(.L_47 - .L_46)
.L_46:
        /*000c*/ 	.word	0x00000000
        /*0010*/ 	.short	0x0000
        /*0012*/ 	.short	0x0000
        /*0014*/ 	.byte	0x00, 0xf5, 0x21, 0x00


	//----- nvinfo : EIATTR_SPARSE_MMA_MASK
	.align		4
.L_47:
        /*0018*/ 	.byte	0x03, 0x50
        /*001a*/ 	.short	0x0000


	//----- nvinfo : EIATTR_MAXREG_COUNT
	.align		4
        /*001c*/ 	.byte	0x03, 0x1b
        /*001e*/ 	.short	0x00ff


	//----- nvinfo : EIATTR_MERCURY_ISA_VERSION
	.align		4
        /*0020*/ 	.byte	0x03, 0x5f
        /*0022*/ 	.short	0x0101


	//----- nvinfo : EIATTR_VRC_CTA_INIT_COUNT
	.align		4
        /*0024*/ 	.byte	0x02, 0x4a
	.zero		1
	.zero		1


	//----- nvinfo : EIATTR_EXIT_INSTR_OFFSETS
	.align		4
        /*0028*/ 	.byte	0x04, 0x1c
        /*002a*/ 	.short	(.L_49 - .L_48)


	//   ....[0]....
.L_48:
        /*002c*/ 	.word	0x00000060


	//   ....[1]....
        /*0030*/ 	.word	0x00003f50


	//----- nvinfo : EIATTR_CBANK_PARAM_SIZE
	.align		4
.L_49:
        /*0034*/ 	.byte	0x03, 0x19
        /*0036*/ 	.short	0x0008


	//----- nvinfo : EIATTR_PARAM_CBANK
	.align		4
        /*0038*/ 	.byte	0x04, 0x0a
        /*003a*/ 	.short	(.L_51 - .L_50)
	.align		4
.L_50:
        /*003c*/ 	.word	index@(.nv.constant0._Z30floatingPointCalculationKernelPf)
        /*0040*/ 	.short	0x0380
        /*0042*/ 	.short	0x0008


	//----- nvinfo : EIATTR_SW_WAR
	.align		4
.L_51:
        /*0044*/ 	.byte	0x04, 0x36
        /*0046*/ 	.short	(.L_53 - .L_52)
.L_52:
        /*0048*/ 	.word	0x00000008
.L_53:


//--------------------- .nv.info._Z26matrixMultiplicationKernelPfS_S_ --------------------------
	.section	.nv.info._Z26matrixMultiplicationKernelPfS_S_,"",@"SHT_CUDA_INFO"
	.sectionflags	@""
	.align	4


	//----- nvinfo : EIATTR_CUDA_API_VERSION
	.align		4
        /*0000*/ 	.byte	0x04, 0x37
        /*0002*/ 	.short	(.L_55 - .L_54)
.L_54:
        /*0004*/ 	.word	0x00000082


	//----- nvinfo : EIATTR_KPARAM_INFO
	.align		4
.L_55:
        /*0008*/ 	.byte	0x04, 0x17
        /*000a*/ 	.short	(.L_57 - .L_56)
.L_56:
        /*000c*/ 	.word	0x00000000
        /*0010*/ 	.short	0x0002
        /*0012*/ 	.short	0x0010
        /*0014*/ 	.byte	0x00, 0xf5, 0x21, 0x00


	//----- nvinfo : EIATTR_KPARAM_INFO
	.align		4
.L_57:
        /*0018*/ 	.byte	0x04, 0x17
        /*001a*/ 	.short	(.L_59 - .L_58)
.L_58:
        /*001c*/ 	.word	0x00000000
        /*0020*/ 	.short	0x0001
        /*0022*/ 	.short	0x0008
        /*0024*/ 	.byte	0x00, 0xf5, 0x21, 0x00


	//----- nvinfo : EIATTR_KPARAM_INFO
	.align		4
.L_59:
        /*0028*/ 	.byte	0x04, 0x17
        /*002a*/ 	.short	(.L_61 - .L_60)
.L_60:
        /*002c*/ 	.word	0x00000000
        /*0030*/ 	.short	0x0000
        /*0032*/ 	.short	0x0000
        /*0034*/ 	.byte	0x00, 0xf5, 0x21, 0x00


	//----- nvinfo : EIATTR_SPARSE_MMA_MASK
	.align		4
.L_61:
        /*0038*/ 	.byte	0x03, 0x50
        /*003a*/ 	.short	0x0000


	//----- nvinfo : EIATTR_MAXREG_COUNT
	.align		4
        /*003c*/ 	.byte	0x03, 0x1b
        /*003e*/ 	.short	0x00ff


	//----- nvinfo : EIATTR_MERCURY_ISA_VERSION
	.align		4
        /*0040*/ 	.byte	0x03, 0x5f
        /*0042*/ 	.short	0x0101


	//----- nvinfo : EIATTR_VRC_CTA_INIT_COUNT
	.align		4
        /*0044*/ 	.byte	0x02, 0x4a
	.zero		1
	.zero		1


	//----- nvinfo : EIATTR_EXIT_INSTR_OFFSETS
	.align		4
        /*0048*/ 	.byte	0x04, 0x1c
        /*004a*/ 	.short	(.L_63 - .L_62)


	//   ....[0]....
.L_62:
        /*004c*/ 	.word	0x000000b0


	//   ....[1]....
        /*0050*/ 	.word	0x00000550


	//----- nvinfo : EIATTR_CBANK_PARAM_SIZE
	.align		4
.L_63:
        /*0054*/ 	.byte	0x03, 0x19
        /*0056*/ 	.short	0x0018


	//----- nvinfo : EIATTR_PARAM_CBANK
	.align		4
        /*0058*/ 	.byte	0x04, 0x0a
        /*005a*/ 	.short	(.L_65 - .L_64)
	.align		4
.L_64:
        /*005c*/ 	.word	index@(.nv.constant0._Z26matrixMultiplicationKernelPfS_S_)
        /*0060*/ 	.short	0x0380
        /*0062*/ 	.short	0x0018


	//----- nvinfo : EIATTR_SW_WAR
	.align		4
.L_65:
        /*0064*/ 	.byte	0x04, 0x36
        /*0066*/ 	.short	(.L_67 - .L_66)
.L_66:
        /*0068*/ 	.word	0x00000008
.L_67:


//--------------------- .nv.callgraph             --------------------------
	.section	.nv.callgraph,"",@"SHT_CUDA_CALLGRAPH"
	.align	4
	.sectionentsize	8
	.align		4
        /*0000*/ 	.word	0x00000000
	.align		4
        /*0004*/ 	.word	0xffffffff
	.align		4
        /*0008*/ 	.word	0x00000000
	.align		4
        /*000c*/ 	.word	0xfffffffe
	.align		4
        /*0010*/ 	.word	0x00000000
	.align		4
        /*0014*/ 	.word	0xfffffffd
	.align		4
        /*0018*/ 	.word	0x00000000
	.align		4
        /*001c*/ 	.word	0xfffffffc


//--------------------- .text._Z21atomicOperationKernelPf --------------------------
	.section	.text._Z21atomicOperationKernelPf,"ax",@progbits
	.align	128
        .global         _Z21atomicOperationKernelPf
        .type           _Z21atomicOperationKernelPf,@function
        .size           _Z21atomicOperationKernelPf,(.L_x_5 - _Z21atomicOperationKernelPf)
        .other          _Z21atomicOperationKernelPf,@"STO_CUDA_ENTRY STV_DEFAULT"
_Z21atomicOperationKernelPf:
.text._Z21atomicOperationKernelPf:
[----:B------:R-:W-:Y:S01]  /*0000*/  LDC R1, c[0x0][0x37c] ;  /* 0x0000df00ff017b82 */ /* 0x000fe20000000800 */
[----:B------:R-:W0:Y:S07]  /*0010*/  S2R R0, SR_TID.X ;  /* 0x0000000000007919 */ /* 0x000e2e0000002100 */
[----:B------:R-:W0:Y:S08]  /*0020*/  S2UR UR4, SR_CTAID.X ;  /* 0x00000000000479c3 */ /* 0x000e300000002500 */
[----:B------:R-:W0:Y:S02]  /*0030*/  LDC R5, c[0x0][0x360] ;  /* 0x0000d800ff057b82 */ /* 0x000e240000000800 */
[----:B0-----:R-:W-:-:S05]  /*0040*/  IMAD R5, R5, UR4, R0 ;  /* 0x0000000405057c24 */ /* 0x001fca000f8e0200 */
[----:B------:R-:W-:-:S13]  /*0050*/  ISETP.GT.AND P0, PT, R5, 0xfffff, PT ;  /* 0x000fffff0500780c */ /* 0x000fda0003f04270 */
[----:B------:R-:W-:Y:S05]  /*0060*/  @P0 EXIT ;  /* 0x000000000000094d */ /* 0x000fea0003800000 */
[----:B------:R-:W0:Y:S01]  /*0070*/  LDC.64 R2, c[0x0][0x380] ;  /* 0x0000e000ff027b82 */ /* 0x000e220000000a00 */
[----:B------:R-:W1:Y:S01]  /*0080*/  LDCU.64 UR4, c[0x0][0x358] ;  /* 0x00006b00ff0477ac */ /* 0x000e620008000a00 */
[----:B0-----:R-:W-:-:S05]  /*0090*/  IMAD.WIDE R2, R5, 0x4, R2 ;  /* 0x0000000405027825 */ /* 0x001fca00078e0202 */
[----:B-1----:R-:W2:Y:S04]  /*00a0*/  LDG.E R5, desc[UR4][R2.64] ;  /* 0x0000000402057981 */ /* 0x002ea8000c1e1900 */
[----:B--2---:R-:W-:Y:S04]  /*00b0*/  REDG.E.ADD.F32.FTZ.RN.STRONG.GPU desc[UR4][R2.64], R5 ;  /* 0x00000005020079a6 */ /* 0x004fe8000c12f304 */
[----:B------:R-:W-:Y:S04]  /*00c0*/  REDG.E.ADD.F32.FTZ.RN.STRONG.GPU desc[UR4][R2.64], R5 ;  /* 0x00000005020079a6 */ /* 0x000fe8000c12f304 */
        /* <DEDUP_REMOVED lines=997> */
[----:B------:R-:W-:Y:S01]  /*3f20*/  REDG.E.ADD.F32.FTZ.RN.STRONG.GPU desc[UR4][R2.64], R5 ;  /* 0x00000005020079a6 */ /* 0x000fe2000c12f304 */
[----:B------:R-:W-:Y:S05]  /*3f30*/  EXIT ;  /* 0x000000000000794d */ /* 0x000fea0003800000 */
.L_x_0:
[----:B------:R-:W-:-:S00]  /*3f40*/  BRA `(.L_x_0) ;  /* 0xfffffffc00fc7947 */ /* 0x000fc0000383ffff */
[----:B------:R-:W-:-:S00]  /*3f50*/  NOP ;  /* 0x0000000000007918 */ /* 0x000fc00000000000 */
        /* <DEDUP_REMOVED lines=10> */
.L_x_5:


//--------------------- .text._Z21specialFunctionKernelPf --------------------------
	.section	.text._Z21specialFunctionKernelPf,"ax",@progbits
	.align	128
        .global         _Z21specialFunctionKernelPf
        .type           _Z21specialFunctionKernelPf,@function
        .size           _Z21specialFunctionKernelPf,(.L_x_6 - _Z21specialFunctionKernelPf)
        .other          _Z21specialFunctionKernelPf,@"STO_CUDA_ENTRY STV_DEFAULT"
_Z21specialFunctionKernelPf:
.text._Z21specialFunctionKernelPf:
        /* <DEDUP_REMOVED lines=10> */
[----:B-1----:R-:W2:Y:S02]  /*00a0*/  LDG.E R0, desc[UR4][R2.64] ;  /* 0x0000000402007981 */ /* 0x002ea4000c1e1900 */
[----:B--2---:R-:W-:-:S04]  /*00b0*/  FMUL.RZ R4, R0, 0.15915493667125701904 ;  /* 0x3e22f98300047820 */ /* 0x004fc8000040c000 */
[----:B------:R-:W0:Y:S02]  /*00c0*/  MUFU.SIN R0, R4 ;  /* 0x0000000400007308 */ /* 0x000e240000000400 */
[----:B0-----:R-:W-:-:S06]  /*00d0*/  FMUL.RZ R5, R0, 0.15915493667125701904 ;  /* 0x3e22f98300057820 */ /* 0x001fcc000040c000 */
        /* <DEDUP_REMOVED lines=1997> */
[----:B0-----:R-:W-:Y:S01]  /*7db0*/  STG.E desc[UR4][R2.64], R5 ;  /* 0x0000000502007986 */ /* 0x001fe2000c101904 */
[----:B------:R-:W-:Y:S05]  /*7dc0*/  EXIT ;  /* 0x000000000000794d */ /* 0x000fea0003800000 */
.L_x_1:
        /* <DEDUP_REMOVED lines=11> */
.L_x_6:


//--------------------- .text._Z30floatingPointCalculationKernelPf --------------------------
	.section	.text._Z30floatingPointCalculationKernelPf,"ax",@progbits
	.align	128
        .global         _Z30floatingPointCalculationKernelPf
        .type           _Z30floatingPointCalculationKernelPf,@function
        .size           _Z30floatingPointCalculationKernelPf,(.L_x_7 - _Z30floatingPointCalculationKernelPf)
        .other          _Z30floatingPointCalculationKernelPf,@"STO_CUDA_ENTRY STV_DEFAULT"
_Z30floatingPointCalculationKernelPf:
.text._Z30floatingPointCalculationKernelPf:
        /* <DEDUP_REMOVED lines=10> */
[----:B-1----:R-:W2:Y:S01]  /*00a0*/  LDG.E R5, desc[UR4][R2.64] ;  /* 0x0000000402057981 */ /* 0x002ea2000c1e1900 */
[----:B------:R-:W-:-:S05]  /*00b0*/  HFMA2 R0, -RZ, RZ, 2, 0 ;  /* 0x40000000ff007431 */ /* 0x000fca00000001ff */
[----:B--2---:R-:W-:-:S04]  /*00c0*/  FFMA R5, R5, R0, -1 ;  /* 0xbf80000005057423 */ /* 0x004fc80000000000 */
[----:B------:R-:W-:-:S04]  /*00d0*/  FFMA R5, R5, R0, -1 ;  /* 0xbf80000005057423 */ /* 0x000fc80000000000 */
        /* <DEDUP_REMOVED lines=997> */
[----:B------:R-:W-:-:S05]  /*3f30*/  FFMA R5, R5, R0, -1 ;  /* 0xbf80000005057423 */ /* 0x000fca0000000000 */
[----:B------:R-:W-:Y:S01]  /*3f40*/  STG.E desc[UR4][R2.64], R5 ;  /* 0x0000000502007986 */ /* 0x000fe2000c101904 */
[----:B------:R-:W-:Y:S05]  /*3f50*/  EXIT ;  /* 0x000000000000794d */ /* 0x000fea0003800000 */
.L_x_2:
        /* <DEDUP_REMOVED lines=10> */
.L_x_7:


//--------------------- .text._Z26matrixMultiplicationKernelPfS_S_ --------------------------
	.section	.text._Z26matrixMultiplicationKernelPfS_S_,"ax",@progbits
	.align	128
        .global         _Z26matrixMultiplicationKernelPfS_S_
        .type           _Z26matrixMultiplicationKernelPfS_S_,@function
        .size           _Z26matrixMultiplicationKernelPfS_S_,(.L_x_8 - _Z26matrixMultiplicationKernelPfS_S_)
        .other          _Z26matrixMultiplicationKernelPfS_S_,@"STO_CUDA_ENTRY STV_DEFAULT"
_Z26matrixMultiplicationKernelPfS_S_:
.text._Z26matrixMultiplicationKernelPfS_S_:
[----:B------:R-:W-:Y:S01]  /*0000*/  LDC R1, c[0x0][0x37c] ;  /* 0x0000df00ff017b82 */ /* 0x000fe20000000800 */
[----:B------:R-:W0:Y:S07]  /*0010*/  S2R R2, SR_TID.Y ;  /* 0x0000000000027919 */ /* 0x000e2e0000002200 */
[----:B------:R-:W1:Y:S01]  /*0020*/  LDC R0, c[0x0][0x360] ;  /* 0x0000d800ff007b82 */ /* 0x000e620000000800 */
[----:B------:R-:W1:Y:S07]  /*0030*/  S2R R3, SR_TID.X ;  /* 0x0000000000037919 */ /* 0x000e6e0000002100 */
[----:B------:R-:W0:Y:S08]  /*0040*/  S2UR UR5, SR_CTAID.Y ;  /* 0x00000000000579c3 */ /* 0x000e300000002600 */
[----:B------:R-:W0:Y:S08]  /*0050*/  LDC R7, c[0x0][0x364] ;  /* 0x0000d900ff077b82 */ /* 0x000e300000000800 */
[----:B------:R-:W1:Y:S01]  /*0060*/  S2UR UR4, SR_CTAID.X ;  /* 0x00000000000479c3 */ /* 0x000e620000002500 */
[----:B0-----:R-:W-:-:S05]  /*0070*/  IMAD R7, R7, UR5, R2 ;  /* 0x0000000507077c24 */ /* 0x001fca000f8e0202 */
[----:B------:R-:W-:Y:S01]  /*0080*/  ISETP.GT.U32.AND P0, PT, R7, 0x3ff, PT ;  /* 0x000003ff0700780c */ /* 0x000fe20003f04070 */
[----:B-1----:R-:W-:-:S05]  /*0090*/  IMAD R0, R0, UR4, R3 ;  /* 0x0000000400007c24 */ /* 0x002fca000f8e0203 */
[----:B------:R-:W-:-:S13]  /*00a0*/  ISETP.GT.OR P0, PT, R0, 0x3ff, P0 ;  /* 0x000003ff0000780c */ /* 0x000fda0000704670 */
[----:B------:R-:W-:Y:S05]  /*00b0*/  @P0 EXIT ;  /* 0x000000000000094d */ /* 0x000fea0003800000 */
[----:B------:R-:W0:Y:S01]  /*00c0*/  LDC.64 R2, c[0x0][0x380] ;  /* 0x0000e000ff027b82 */ /* 0x000e220000000a00 */
[----:B------:R-:W1:Y:S01]  /*00d0*/  LDCU.64 UR6, c[0x0][0x388] ;  /* 0x00007100ff0677ac */ /* 0x000e620008000a00 */
[----:B------:R-:W-:Y:S01]  /*00e0*/  SHF.L.U32 R7, R7, 0xa, RZ ;  /* 0x0000000a07077819 */ /* 0x000fe200000006ff */
[----:B------:R-:W-:Y:S01]  /*00f0*/  HFMA2 R14, -RZ, RZ, 0, 0 ;  /* 0x00000000ff0e7431 */ /* 0x000fe200000001ff */
[----:B------:R-:W-:Y:S01]  /*0100*/  MOV R6, R0 ;  /* 0x0000000000067202 */ /* 0x000fe20000000f00 */
[----:B------:R-:W2:Y:S01]  /*0110*/  LDCU.64 UR8, c[0x0][0x358] ;  /* 0x00006b00ff0877ac */ /* 0x000ea20008000a00 */
[----:B------:R-:W-:Y:S01]  /*0120*/  UMOV UR4, URZ ;  /* 0x000000ff00047c82 */ /* 0x000fe20008000000 */
[----:B-1----:R-:W-:-:S04]  /*0130*/  UIADD3 UR5, UP0, UPT, UR6, 0x8000, URZ ;  /* 0x0000800006057890 */ /* 0x002fc8000ff1e0ff */
[----:B------:R-:W-:Y:S01]  /*0140*/  UIADD3.X UR6, UPT, UPT, URZ, UR7, URZ, UP0, !UPT ;  /* 0x00000007ff067290 */ /* 0x000fe200087fe4ff */
[----:B0-----:R-:W-:-:S03]  /*0150*/  IMAD.WIDE.U32 R2, R7, 0x4, R2 ;  /* 0x0000000407027825 */ /* 0x001fc600078e0002 */
[----:B------:R-:W-:-:S04]  /*0160*/  IADD3 R4, P0, PT, R2, 0x20, RZ ;  /* 0x0000002002047810 */ /* 0x000fc80007f1e0ff */
[----:B--2---:R-:W-:-:S09]  /*0170*/  IADD3.X R5, PT, PT, RZ, R3, RZ, P0, !PT ;  /* 0x00000003ff057210 */ /* 0x004fd200007fe4ff */
.L_x_3:
[----:B------:R-:W-:Y:S01]  /*0180*/  MOV R2, UR5 ;  /* 0x0000000500027c02 */ /* 0x000fe20008000f00 */
[----:B------:R-:W2:Y:S01]  /*0190*/  LDG.E R15, desc[UR8][R4.64+-0x20] ;  /* 0xffffe008040f7981 */ /* 0x000ea2000c1e1900 */
[----:B------:R-:W-:-:S03]  /*01a0*/  MOV R3, UR6 ;  /* 0x0000000600037c02 */ /* 0x000fc60008000f00 */
[----:B------:R-:W3:Y:S01]  /*01b0*/  LDG.E R24, desc[UR8][R4.64+-0x1c] ;  /* 0xffffe40804187981 */ /* 0x000ee2000c1e1900 */
[----:B------:R-:W-:-:S03]  /*01c0*/  IMAD.WIDE R2, R6, 0x4, R2 ;  /* 0x0000000406027825 */ /* 0x000fc600078e0202 */
[----:B------:R-:W4:Y:S04]  /*01d0*/  LDG.E R19, desc[UR8][R4.64+-0x18] ;  /* 0xffffe80804137981 */ /* 0x000f28000c1e1900 */
[----:B------:R-:W2:Y:S04]  /*01e0*/  LDG.E R16, desc[UR8][R2.64+-0x8000] ;  /* 0xff80000802107981 */ /* 0x000ea8000c1e1900 */
[----:B------:R-:W3:Y:S04]  /*01f0*/  LDG.E R25, desc[UR8][R2.64+-0x7000] ;  /* 0xff90000802197981 */ /* 0x000ee8000c1e1900 */
[----:B------:R-:W4:Y:S04]  /*0200*/  LDG.E R18, desc[UR8][R2.64+-0x6000] ;  /* 0xffa0000802127981 */ /* 0x000f28000c1e1900 */
[----:B------:R-:W5:Y:S04]  /*0210*/  LDG.E R20, desc[UR8][R4.64+-0x14] ;  /* 0xffffec0804147981 */ /* 0x000f68000c1e1900 */
        /* <DEDUP_REMOVED lines=11> */
[----:B------:R-:W5:Y:S01]  /*02d0*/  LDG.E R26, desc[UR8][R4.64+0x1c] ;  /* 0x00001c08041a7981 */ /* 0x000f62000c1e1900 */
[----:B--2---:R-:W-:-:S03]  /*02e0*/  FFMA R15, R15, R16, R14 ;  /* 0x000000100f0f7223 */ /* 0x004fc6000000000e */
[----:B------:R-:W2:Y:S01]  /*02f0*/  LDG.E R16, desc[UR8][R4.64] ;  /* 0x0000000804107981 */ /* 0x000ea2000c1e1900 */
[----:B---3--:R-:W-:-:S03]  /*0300*/  FFMA R24, R24, R25, R15 ;  /* 0x0000001918187223 */ /* 0x008fc6000000000f */
[----:B------:R-:W3:Y:S01]  /*0310*/  LDG.E R14, desc[UR8][R4.64+0x4] ;  /* 0x00000408040e7981 */ /* 0x000ee2000c1e1900 */
[----:B----4-:R-:W-:-:S03]  /*0320*/  FFMA R25, R19, R18, R24 ;  /* 0x0000001213197223 */ /* 0x010fc60000000018 */
[----:B------:R-:W3:Y:S04]  /*0330*/  LDG.E R15, desc[UR8][R2.64+0x1000] ;  /* 0x00100008020f7981 */ /* 0x000ee8000c1e1900 */
[----:B------:R-:W4:Y:S01]  /*0340*/  LDG.E R18, desc[UR8][R4.64+0x8] ;  /* 0x0000080804127981 */ /* 0x000f22000c1e1900 */
[----:B-----5:R-:W-:-:S03]  /*0350*/  FFMA R25, R20, R21, R25 ;  /* 0x0000001514197223 */ /* 0x020fc60000000019 */
[----:B------:R-:W4:Y:S04]  /*0360*/  LDG.E R19, desc[UR8][R2.64+0x2000] ;  /* 0x0020000802137981 */ /* 0x000f28000c1e1900 */
[----:B------:R-:W5:Y:S01]  /*0370*/  LDG.E R20, desc[UR8][R4.64+0xc] ;  /* 0x00000c0804147981 */ /* 0x000f62000c1e1900 */
[----:B------:R-:W-:-:S03]  /*0380*/  FFMA R25, R22, R23, R25 ;  /* 0x0000001716197223 */ /* 0x000fc60000000019 */
[----:B------:R-:W5:Y:S04]  /*0390*/  LDG.E R21, desc[UR8][R2.64+0x3000] ;  /* 0x0030000802157981 */ /* 0x000f68000c1e1900 */
[----:B------:R-:W5:Y:S04]  /*03a0*/  LDG.E R22, desc[UR8][R4.64+0x10] ;  /* 0x0000100804167981 */ /* 0x000f68000c1e1900 */
[----:B------:R-:W5:Y:S01]  /*03b0*/  LDG.E R23, desc[UR8][R2.64+0x4000] ;  /* 0x0040000802177981 */ /* 0x000f62000c1e1900 */
[----:B------:R-:W-:-:S03]  /*03c0*/  FFMA R28, R12, R13, R25 ;  /* 0x0000000d0c1c7223 */ /* 0x000fc60000000019 */
[----:B------:R-:W5:Y:S04]  /*03d0*/  LDG.E R24, desc[UR8][R4.64+0x14] ;  /* 0x0000140804187981 */ /* 0x000f68000c1e1900 */
[----:B------:R-:W5:Y:S04]  /*03e0*/  LDG.E R25, desc[UR8][R2.64+0x5000] ;  /* 0x0050000802197981 */ /* 0x000f68000c1e1900 */
[----:B------:R0:W5:Y:S04]  /*03f0*/  LDG.E R13, desc[UR8][R4.64+0x18] ;  /* 0x00001808040d7981 */ /* 0x000168000c1e1900 */
[----:B------:R-:W5:Y:S01]  /*0400*/  LDG.E R12, desc[UR8][R2.64+0x6000] ;  /* 0x00600008020c7981 */ /* 0x000f62000c1e1900 */
[----:B------:R-:W-:-:S04]  /*0410*/  FFMA R9, R9, R8, R28 ;  /* 0x0000000809097223 */ /* 0x000fc8000000001c */
[----:B------:R-:W-:Y:S01]  /*0420*/  FFMA R9, R10, R11, R9 ;  /* 0x0000000b0a097223 */ /* 0x000fe20000000009 */
[----:B------:R-:W-:-:S04]  /*0430*/  UIADD3 UR4, UPT, UPT, UR4, 0x10, URZ ;  /* 0x0000001004047890 */ /* 0x000fc8000fffe0ff */
[----:B------:R-:W-:Y:S01]  /*0440*/  UISETP.NE.AND UP0, UPT, UR4, 0x400, UPT ;  /* 0x000004000400788c */ /* 0x000fe2000bf05270 */
[----:B0-----:R-:W-:Y:S02]  /*0450*/  IADD3 R4, P0, PT, R4, 0x40, RZ ;  /* 0x0000004004047810 */ /* 0x001fe40007f1e0ff */
[----:B------:R-:W-:Y:S02]  /*0460*/  IADD3 R6, PT, PT, R6, 0x4000, RZ ;  /* 0x0000400006067810 */ /* 0x000fe40007ffe0ff */
[----:B------:R-:W-:Y:S01]  /*0470*/  IADD3.X R5, PT, PT, RZ, R5, RZ, P0, !PT ;  /* 0x00000005ff057210 */ /* 0x000fe200007fe4ff */
[----:B--2---:R-:W-:-:S04]  /*0480*/  FFMA R9, R16, R17, R9 ;  /* 0x0000001110097223 */ /* 0x004fc80000000009 */
[----:B---3--:R-:W-:-:S04]  /*0490*/  FFMA R9, R14, R15, R9 ;  /* 0x0000000f0e097223 */ /* 0x008fc80000000009 */
[----:B----4-:R-:W-:-:S04]  /*04a0*/  FFMA R9, R18, R19, R9 ;  /* 0x0000001312097223 */ /* 0x010fc80000000009 */
[----:B-----5:R-:W-:-:S04]  /*04b0*/  FFMA R9, R20, R21, R9 ;  /* 0x0000001514097223 */ /* 0x020fc80000000009 */
[----:B------:R-:W-:-:S04]  /*04c0*/  FFMA R9, R22, R23, R9 ;  /* 0x0000001716097223 */ /* 0x000fc80000000009 */
[----:B------:R-:W-:-:S04]  /*04d0*/  FFMA R24, R24, R25, R9 ;  /* 0x0000001918187223 */ /* 0x000fc80000000009 */
[----:B------:R-:W-:-:S04]  /*04e0*/  FFMA R13, R13, R12, R24 ;  /* 0x0000000c0d0d7223 */ /* 0x000fc80000000018 */
[----:B------:R-:W-:Y:S01]  /*04f0*/  FFMA R14, R26, R27, R13 ;  /* 0x0000001b1a0e7223 */ /* 0x000fe2000000000d */
[----:B------:R-:W-:Y:S06]  /*0500*/  BRA.U UP0, `(.L_x_3) ;  /* 0xfffffffd001c7547 */ /* 0x000fec000b83ffff */
[----:B------:R-:W0:Y:S01]  /*0510*/  LDC.64 R2, c[0x0][0x390] ;  /* 0x0000e400ff027b82 */ /* 0x000e220000000a00 */
[----:B------:R-:W-:-:S05]  /*0520*/  IADD3 R7, PT, PT, R0, R7, RZ ;  /* 0x0000000700077210 */ /* 0x000fca0007ffe0ff */
[----:B0-----:R-:W-:-:S05]  /*0530*/  IMAD.WIDE R2, R7, 0x4, R2 ;  /* 0x0000000407027825 */ /* 0x001fca00078e0202 */
[----:B------:R-:W-:Y:S01]  /*0540*/  STG.E desc[UR8][R2.64], R14 ;  /* 0x0000000e02007986 */ /* 0x000fe2000c101908 */
[----:B------:R-:W-:Y:S05]  /*0550*/  EXIT ;  /* 0x000000000000794d */ /* 0x000fea0003800000 */
.L_x_4:
        /* <DEDUP_REMOVED lines=10> */
.L_x_8:


//--------------------- .nv.shared.reserved.0     --------------------------
	.section	.nv.shared.reserved.0,"aw",@nobits
	.weak		__nv_reservedSMEM_offset_0_alias
	.size		__nv_reservedSMEM_offset_0_alias, 0, 64
	.other		__nv_reservedSMEM_offset_0_alias,@"STO_CUDA_RESERVED_SHARED STV_DEFAULT"
__nv_reservedSMEM_offset_0_alias:
	.zero		0
	.zero		64


//--------------------- .nv.constant0._Z21atomicOperationKernelPf --------------------------
	.section	.nv.constant0._Z21atomicOperationKernelPf,"a",@progbits
	.sectionflags	@""
	.align	4
.nv.constant0._Z21atomicOperationKernelPf:
	.zero		904


//--------------------- .nv.constant0._Z21specialFunctionKernelPf --------------------------
	.section	.nv.constant0._Z21specialFunctionKernelPf,"a",@progbits
	.sectionflags	@""
	.align	4
.nv.constant0._Z21specialFunctionKernelPf:
	.zero		904


//--------------------- .nv.constant0._Z30floatingPointCalculationKernelPf --------------------------
	.section	.nv.constant0._Z30floatingPointCalculationKernelPf,"a",@progbits
	.sectionflags	@""
	.align	4
.nv.constant0._Z30floatingPointCalculationKernelPf:
	.zero		904


//--------------------- .nv.constant0._Z26matrixMultiplicationKernelPfS_S_ --------------------------
	.section	.nv.constant0._Z26matrixMultiplicationKernelPfS_S_,"a",@progbits
	.sectionflags	@""
	.align	4
.nv.constant0._Z26matrixMultiplicationKernelPfS_S_:
	.zero		920


//--------------------- SYMBOLS --------------------------

	.type		.nv.reservedSmem.offset0,@object
	.size		.nv.reservedSmem.offset0,0x4
